//
// Generated by NVIDIA NVVM Compiler
//
// Compiler Build ID: CL-36424714
// Cuda compilation tools, release 13.0, V13.0.88
// Based on NVVM 20.0.0
//

.version 9.0
.target sm_100
.address_size 64

	// .globl	_Z16multiplyInGlobalPK6MatrixS1_PS_

.visible .entry _Z16multiplyInGlobalPK6MatrixS1_PS_(
	.param .u64 .ptr .align 1 _Z16multiplyInGlobalPK6MatrixS1_PS__param_0,
	.param .u64 .ptr .align 1 _Z16multiplyInGlobalPK6MatrixS1_PS__param_1,
	.param .u64 .ptr .align 1 _Z16multiplyInGlobalPK6MatrixS1_PS__param_2
)
{
	.reg .pred 	%p<12>;
	.reg .b32 	%r<42>;
	.reg .b32 	%f<68>;
	.reg .b64 	%rd<49>;

	ld.param.u64 	%rd9, [_Z16multiplyInGlobalPK6MatrixS1_PS__param_0];
	ld.param.u64 	%rd8, [_Z16multiplyInGlobalPK6MatrixS1_PS__param_1];
	ld.param.u64 	%rd10, [_Z16multiplyInGlobalPK6MatrixS1_PS__param_2];
	cvta.to.global.u64 	%rd1, %rd9;
	cvta.to.global.u64 	%rd2, %rd10;
	mov.u32 	%r21, %ctaid.x;
	mov.u32 	%r22, %ntid.x;
	mov.u32 	%r23, %tid.x;
	mad.lo.s32 	%r1, %r21, %r22, %r23;
	mov.u32 	%r24, %ctaid.y;
	mov.u32 	%r25, %ntid.y;
	mov.u32 	%r26, %tid.y;
	mad.lo.s32 	%r2, %r24, %r25, %r26;
	ld.global.u32 	%r27, [%rd2+4];
	setp.ge.s32 	%p1, %r2, %r27;
	@%p1 bra 	$L__BB0_15;
	ld.global.u32 	%r3, [%rd2];
	setp.ge.s32 	%p2, %r1, %r3;
	@%p2 bra 	$L__BB0_15;
	ld.global.u32 	%r4, [%rd1];
	setp.lt.s32 	%p3, %r4, 1;
	mov.f32 	%f67, 0f00000000;
	@%p3 bra 	$L__BB0_14;
	cvta.to.global.u64 	%rd11, %rd8;
	ld.global.u64 	%rd12, [%rd1+8];
	cvta.to.global.u64 	%rd3, %rd12;
	mul.lo.s32 	%r5, %r4, %r2;
	ld.global.u64 	%rd13, [%rd11+8];
	cvta.to.global.u64 	%rd4, %rd13;
	ld.global.u32 	%r6, [%rd11];
	and.b32  	%r7, %r4, 7;
	setp.lt.u32 	%p4, %r4, 8;
	mov.f32 	%f67, 0f00000000;
	mov.b32 	%r40, 0;
	@%p4 bra 	$L__BB0_6;
	and.b32  	%r40, %r4, 2147483640;
	neg.s32 	%r38, %r40;
	shl.b32 	%r10, %r6, 3;
	mul.wide.u32 	%rd14, %r5, 4;
	add.s64 	%rd15, %rd14, %rd3;
	add.s64 	%rd48, %rd15, 16;
	mov.f32 	%f67, 0f00000000;
	mul.wide.s32 	%rd18, %r6, 4;
	mov.u32 	%r37, %r1;
$L__BB0_5:
	.pragma "nounroll";
	ld.global.f32 	%f17, [%rd48+-16];
	mul.wide.s32 	%rd16, %r37, 4;
	add.s64 	%rd17, %rd4, %rd16;
	ld.global.f32 	%f18, [%rd17];
	fma.rn.f32 	%f19, %f17, %f18, %f67;
	ld.global.f32 	%f20, [%rd48+-12];
	add.s64 	%rd19, %rd17, %rd18;
	ld.global.f32 	%f21, [%rd19];
	fma.rn.f32 	%f22, %f20, %f21, %f19;
	ld.global.f32 	%f23, [%rd48+-8];
	add.s64 	%rd20, %rd19, %rd18;
	ld.global.f32 	%f24, [%rd20];
	fma.rn.f32 	%f25, %f23, %f24, %f22;
	ld.global.f32 	%f26, [%rd48+-4];
	add.s64 	%rd21, %rd20, %rd18;
	ld.global.f32 	%f27, [%rd21];
	fma.rn.f32 	%f28, %f26, %f27, %f25;
	ld.global.f32 	%f29, [%rd48];
	add.s64 	%rd22, %rd21, %rd18;
	ld.global.f32 	%f30, [%rd22];
	fma.rn.f32 	%f31, %f29, %f30, %f28;
	ld.global.f32 	%f32, [%rd48+4];
	add.s64 	%rd23, %rd22, %rd18;
	ld.global.f32 	%f33, [%rd23];
	fma.rn.f32 	%f34, %f32, %f33, %f31;
	ld.global.f32 	%f35, [%rd48+8];
	add.s64 	%rd24, %rd23, %rd18;
	ld.global.f32 	%f36, [%rd24];
	fma.rn.f32 	%f37, %f35, %f36, %f34;
	ld.global.f32 	%f38, [%rd48+12];
	add.s64 	%rd25, %rd24, %rd18;
	ld.global.f32 	%f39, [%rd25];
	fma.rn.f32 	%f67, %f38, %f39, %f37;
	add.s32 	%r38, %r38, 8;
	add.s32 	%r37, %r37, %r10;
	add.s64 	%rd48, %rd48, 32;
	setp.ne.s32 	%p5, %r38, 0;
	@%p5 bra 	$L__BB0_5;
$L__BB0_6:
	setp.eq.s32 	%p6, %r7, 0;
	@%p6 bra 	$L__BB0_14;
	and.b32  	%r16, %r4, 3;
	setp.lt.u32 	%p7, %r7, 4;
	@%p7 bra 	$L__BB0_9;
	add.s32 	%r29, %r5, %r40;
	mul.wide.s32 	%rd26, %r29, 4;
	add.s64 	%rd27, %rd3, %rd26;
	ld.global.f32 	%f41, [%rd27];
	mad.lo.s32 	%r30, %r6, %r40, %r1;
	mul.wide.s32 	%rd28, %r30, 4;
	add.s64 	%rd29, %rd4, %rd28;
	ld.global.f32 	%f42, [%rd29];
	fma.rn.f32 	%f43, %f41, %f42, %f67;
	ld.global.f32 	%f44, [%rd27+4];
	mul.wide.s32 	%rd30, %r6, 4;
	add.s64 	%rd31, %rd29, %rd30;
	ld.global.f32 	%f45, [%rd31];
	fma.rn.f32 	%f46, %f44, %f45, %f43;
	ld.global.f32 	%f47, [%rd27+8];
	add.s64 	%rd32, %rd31, %rd30;
	ld.global.f32 	%f48, [%rd32];
	fma.rn.f32 	%f49, %f47, %f48, %f46;
	ld.global.f32 	%f50, [%rd27+12];
	add.s64 	%rd33, %rd32, %rd30;
	ld.global.f32 	%f51, [%rd33];
	fma.rn.f32 	%f67, %f50, %f51, %f49;
	add.s32 	%r40, %r40, 4;
$L__BB0_9:
	setp.eq.s32 	%p8, %r16, 0;
	@%p8 bra 	$L__BB0_14;
	setp.eq.s32 	%p9, %r16, 1;
	@%p9 bra 	$L__BB0_12;
	add.s32 	%r31, %r5, %r40;
	mul.wide.s32 	%rd34, %r31, 4;
	add.s64 	%rd35, %rd3, %rd34;
	ld.global.f32 	%f53, [%rd35];
	mad.lo.s32 	%r32, %r6, %r40, %r1;
	mul.wide.s32 	%rd36, %r32, 4;
	add.s64 	%rd37, %rd4, %rd36;
	ld.global.f32 	%f54, [%rd37];
	fma.rn.f32 	%f55, %f53, %f54, %f67;
	ld.global.f32 	%f56, [%rd35+4];
	mul.wide.s32 	%rd38, %r6, 4;
	add.s64 	%rd39, %rd37, %rd38;
	ld.global.f32 	%f57, [%rd39];
	fma.rn.f32 	%f67, %f56, %f57, %f55;
	add.s32 	%r40, %r40, 2;
$L__BB0_12:
	and.b32  	%r33, %r4, 1;
	setp.eq.b32 	%p10, %r33, 1;
	not.pred 	%p11, %p10;
	@%p11 bra 	$L__BB0_14;
	add.s32 	%r34, %r5, %r40;
	mul.wide.s32 	%rd40, %r34, 4;
	add.s64 	%rd41, %rd3, %rd40;
	ld.global.f32 	%f58, [%rd41];
	mad.lo.s32 	%r35, %r6, %r40, %r1;
	mul.wide.s32 	%rd42, %r35, 4;
	add.s64 	%rd43, %rd4, %rd42;
	ld.global.f32 	%f59, [%rd43];
	fma.rn.f32 	%f67, %f58, %f59, %f67;
$L__BB0_14:
	ld.global.u64 	%rd44, [%rd2+8];
	cvta.to.global.u64 	%rd45, %rd44;
	mad.lo.s32 	%r36, %r3, %r2, %r1;
	mul.wide.s32 	%rd46, %r36, 4;
	add.s64 	%rd47, %rd45, %rd46;
	st.global.f32 	[%rd47], %f67;
$L__BB0_15:
	ret;

}
	// .globl	_Z10matrixFillP6Matrix
.visible .entry _Z10matrixFillP6Matrix(
	.param .u64 .ptr .align 1 _Z10matrixFillP6Matrix_param_0
)
{
	.reg .pred 	%p<2>;
	.reg .b32 	%r<11>;
	.reg .b32 	%f<3>;
	.reg .b64 	%rd<7>;

	ld.param.u64 	%rd2, [_Z10matrixFillP6Matrix_param_0];
	cvta.to.global.u64 	%rd1, %rd2;
	mov.u32 	%r2, %ctaid.x;
	mov.u32 	%r3, %ntid.x;
	mov.u32 	%r4, %tid.x;
	mad.lo.s32 	%r5, %r2, %r3, %r4;
	mov.u32 	%r6, %ctaid.y;
	mov.u32 	%r7, %ntid.y;
	mov.u32 	%r8, %tid.y;
	mad.lo.s32 	%r9, %r6, %r7, %r8;
	ld.global.u32 	%r10, [%rd1];
	mad.lo.s32 	%r1, %r10, %r9, %r5;
	setp.gt.u32 	%p1, %r1, 1449;
	@%p1 bra 	$L__BB1_2;
	cvt.rn.f32.u32 	%f1, %r1;
	add.f32 	%f2, %f1, 0f3F800000;
	ld.global.u64 	%rd3, [%rd1+8];
	cvta.to.global.u64 	%rd4, %rd3;
	mul.wide.u32 	%rd5, %r1, 4;
	add.s64 	%rd6, %rd4, %rd5;
	st.global.f32 	[%rd6], %f2;
$L__BB1_2:
	ret;

}


// ===== COMPILED SASS (sm_100) =====

	.target	sm_100

	.elftype	@"ET_EXEC"


//--------------------- .note.nv.tkinfo           --------------------------
	.section	.note.nv.tkinfo,"",@"SHT_NOTE"
	.sectionflags	@"SHF_NOTE_NV_TKINFO"
	.tkinfo
        /*0018*/ 	.word	0x00000002
        /*0030*/ 	.string	""
        /*0030*/ 	.string	"ptxas"
        /*0030*/ 	.string	"Cuda compilation tools, release 13.0, V13.0.88"
        /*0030*/ 	.string	"Build cuda_13.0.r13.0/compiler.36424714_0"
        /*0030*/ 	.string	"-arch sm_100 -m 64 "



//--------------------- .note.nv.cuinfo           --------------------------
	.section	.note.nv.cuinfo,"",@"SHT_NOTE"
	.sectionflags	@"SHF_NOTE_NV_CUINFO"
        /*0018*/ 	.short	0x0002
        /*001a*/ 	.short	0x0064
        /*001c*/ 	.short	0x0082
	.zero		2


//--------------------- .nv.info                  --------------------------
	.section	.nv.info,"",@"SHT_CUDA_INFO"
	.align	4


	//----- nvinfo : EIATTR_REGCOUNT
	.align		4
        /*0000*/ 	.byte	0x04, 0x2f
        /*0002*/ 	.short	(.L_1 - .L_0)
	.align		4
.L_0:
        /*0004*/ 	.word	index@(_Z16multiplyInGlobalPK6MatrixS1_PS_)
        /*0008*/ 	.word	0x00000020


	//----- nvinfo : EIATTR_FRAME_SIZE
	.align		4
.L_1:
        /*000c*/ 	.byte	0x04, 0x11
        /*000e*/ 	.short	(.L_3 - .L_2)
	.align		4
.L_2:
        /*0010*/ 	.word	index@(_Z16multiplyInGlobalPK6MatrixS1_PS_)
        /*0014*/ 	.word	0x00000000


	//----- nvinfo : EIATTR_REGCOUNT
	.align		4
.L_3:
        /*0018*/ 	.byte	0x04, 0x2f
        /*001a*/ 	.short	(.L_5 - .L_4)
	.align		4
.L_4:
        /*001c*/ 	.word	index@(_Z10matrixFillP6Matrix)
        /*0020*/ 	.word	0x0000000a


	//----- nvinfo : EIATTR_FRAME_SIZE
	.align		4
.L_5:
        /*0024*/ 	.byte	0x04, 0x11
        /*0026*/ 	.short	(.L_7 - .L_6)
	.align		4
.L_6:
        /*0028*/ 	.word	index@(_Z10matrixFillP6Matrix)
        /*002c*/ 	.word	0x00000000


	//----- nvinfo : EIATTR_MIN_STACK_SIZE
	.align		4
.L_7:
        /*0030*/ 	.byte	0x04, 0x12
        /*0032*/ 	.short	(.L_9 - .L_8)
	.align		4
.L_8:
        /*0034*/ 	.word	index@(_Z10matrixFillP6Matrix)
        /*0038*/ 	.word	0x00000000


	//----- nvinfo : EIATTR_MIN_STACK_SIZE
	.align		4
.L_9:
        /*003c*/ 	.byte	0x04, 0x12
        /*003e*/ 	.short	(.L_11 - .L_10)
	.align		4
.L_10:
        /*0040*/ 	.word	index@(_Z16multiplyInGlobalPK6MatrixS1_PS_)
        /*0044*/ 	.word	0x00000000
.L_11:


//--------------------- .nv.compat                --------------------------
	.section	.nv.compat,"",@"SHT_CUDA_COMPAT_INFO"
	.align	4
        /*0000*/ 	.byte	0x02, 0x09, 0x00, 0x00, 0x02, 0x02, 0x01, 0x00, 0x02, 0x05, 0x05, 0x00, 0x03, 0x07, 0x01, 0x01
        /*0010*/ 	.byte	0x02, 0x03, 0x00, 0x00, 0x02, 0x06, 0x01, 0x00, 0x04, 0x0b, 0x08, 0x00, 0x09, 0x00, 0x00, 0x00
        /*0020*/ 	.byte	0x00, 0x00, 0x00, 0x00


//--------------------- .nv.info._Z10matrixFillP6Matrix --------------------------
	.section	.nv.info._Z10matrixFillP6Matrix,"",@"SHT_CUDA_INFO"
	.sectionflags	@""
	.align	4


	//----- nvinfo : EIATTR_CUDA_API_VERSION
	.align		4
        /*0000*/ 	.byte	0x04, 0x37
        /*0002*/ 	.short	(.L_13 - .L_12)
.L_12:
        /*0004*/ 	.word	0x00000082


	//----- nvinfo : EIATTR_KPARAM_INFO
	.align		4
.L_13:
        /*0008*/ 	.byte	0x04, 0x17
        /*000a*/ 	.short	(.L_15 - .L_14)
.L_14:
        /*000c*/ 	.word	0x00000000
        /*0010*/ 	.short	0x0000
        /*0012*/ 	.short	0x0000
        /*0014*/ 	.byte	0x00, 0xf5, 0x21, 0x00


	//----- nvinfo : EIATTR_SPARSE_MMA_MASK
	.align		4
.L_15:
        /*0018*/ 	.byte	0x03, 0x50
        /*001a*/ 	.short	0x0000


	//----- nvinfo : EIATTR_MAXREG_COUNT
	.align		4
        /*001c*/ 	.byte	0x03, 0x1b
        /*001e*/ 	.short	0x00ff


	//----- nvinfo : EIATTR_MERCURY_ISA_VERSION
	.align		4
        /*0020*/ 	.byte	0x03, 0x5f
        /*0022*/ 	.short	0x0101


	//----- nvinfo : EIATTR_VRC_CTA_INIT_COUNT
	.align		4
        /*0024*/ 	.byte	0x02, 0x4a
	.zero		1
	.zero		1


	//----- nvinfo : EIATTR_EXIT_INSTR_OFFSETS
	.align		4
        /*0028*/ 	.byte	0x04, 0x1c
        /*002a*/ 	.short	(.L_17 - .L_16)


	//   ....[0]....
.L_16:
        /*002c*/ 	.word	0x000000e0


	//   ....[1]....
        /*0030*/ 	.word	0x00000140


	//----- nvinfo : EIATTR_CBANK_PARAM_SIZE
	.align		4
.L_17:
        /*0034*/ 	.byte	0x03, 0x19
        /*0036*/ 	.short	0x0008


	//----- nvinfo : EIATTR_PARAM_CBANK
	.align		4
        /*0038*/ 	.byte	0x04, 0x0a
        /*003a*/ 	.short	(.L_19 - .L_18)
	.align		4
.L_18:
        /*003c*/ 	.word	index@(.nv.constant0._Z10matrixFillP6Matrix)
        /*0040*/ 	.short	0x0380
        /*0042*/ 	.short	0x0008


	//----- nvinfo : EIATTR_SW_WAR
	.align		4
.L_19:
        /*0044*/ 	.byte	0x04, 0x36
        /*0046*/ 	.short	(.L_21 - .L_20)
.L_20:
        /*0048*/ 	.word	0x00000008
.L_21:


//--------------------- .nv.info._Z16multiplyInGlobalPK6MatrixS1_PS_ --------------------------
	.section	.nv.info._Z16multiplyInGlobalPK6MatrixS1_PS_,"",@"SHT_CUDA_INFO"
	.sectionflags	@""
	.align	4


	//----- nvinfo : EIATTR_CUDA_API_VERSION
	.align		4
        /*0000*/ 	.byte	0x04, 0x37
        /*0002*/ 	.short	(.L_23 - .L_22)
.L_22:
        /*0004*/ 	.word	0x00000082


	//----- nvinfo : EIATTR_KPARAM_INFO
	.align		4
.L_23:
        /*0008*/ 	.byte	0x04, 0x17
        /*000a*/ 	.short	(.L_25 - .L_24)
.L_24:
        /*000c*/ 	.word	0x00000000
        /*0010*/ 	.short	0x0002
        /*0012*/ 	.short	0x0010
        /*0014*/ 	.byte	0x00, 0xf5, 0x21, 0x00


	//----- nvinfo : EIATTR_KPARAM_INFO
	.align		4
.L_25:
        /*0018*/ 	.byte	0x04, 0x17
        /*001a*/ 	.short	(.L_27 - .L_26)
.L_26:
        /*001c*/ 	.word	0x00000000
        /*0020*/ 	.short	0x0001
        /*0022*/ 	.short	0x0008
        /*0024*/ 	.byte	0x00, 0xf5, 0x21, 0x00


	//----- nvinfo : EIATTR_KPARAM_INFO
	.align		4
.L_27:
        /*0028*/ 	.byte	0x04, 0x17
        /*002a*/ 	.short	(.L_29 - .L_28)
.L_28:
        /*002c*/ 	.word	0x00000000
        /*0030*/ 	.short	0x0000
        /*0032*/ 	.short	0x0000
        /*0034*/ 	.byte	0x00, 0xf5, 0x21, 0x00


	//----- nvinfo : EIATTR_SPARSE_MMA_MASK
	.align		4
.L_29:
        /*0038*/ 	.byte	0x03, 0x50
        /*003a*/ 	.short	0x0000


	//----- nvinfo : EIATTR_MAXREG_COUNT
	.align		4
        /*003c*/ 	.byte	0x03, 0x1b
        /*003e*/ 	.short	0x00ff


	//----- nvinfo : EIATTR_MERCURY_ISA_VERSION
	.align		4
        /*0040*/ 	.byte	0x03, 0x5f
        /*0042*/ 	.short	0x0101


	//----- nvinfo : EIATTR_VRC_CTA_INIT_COUNT
	.align		4
        /*0044*/ 	.byte	0x02, 0x4a
	.zero		1
	.zero		1


	//----- nvinfo : EIATTR_EXIT_INSTR_OFFSETS
	.align		4
        /*0048*/ 	.byte	0x04, 0x1c
        /*004a*/ 	.short	(.L_31 - .L_30)


	//   ....[0]....
.L_30:
        /*004c*/ 	.word	0x000000d0


	//   ....[1]....
        /*0050*/ 	.word	0x00000100


	//   ....[2]....
        /*0054*/ 	.word	0x00000840


	//----- nvinfo : EIATTR_CBANK_PARAM_SIZE
	.align		4
.L_31:
        /*0058*/ 	.byte	0x03, 0x19
        /*005a*/ 	.short	0x0018


	//----- nvinfo : EIATTR_PARAM_CBANK
	.align		4
        /*005c*/ 	.byte	0x04, 0x0a
        /*005e*/ 	.short	(.L_33 - .L_32)
	.align		4
.L_32:
        /*0060*/ 	.word	index@(.nv.constant0._Z16multiplyInGlobalPK6MatrixS1_PS_)
        /*0064*/ 	.short	0x0380
        /*0066*/ 	.short	0x0018


	//----- nvinfo : EIATTR_SW_WAR
	.align		4
.L_33:
        /*0068*/ 	.byte	0x04, 0x36
        /*006a*/ 	.short	(.L_35 - .L_34)
.L_34:
        /*006c*/ 	.word	0x00000008
.L_35:


//--------------------- .nv.callgraph             --------------------------
	.section	.nv.callgraph,"",@"SHT_CUDA_CALLGRAPH"
	.align	4
	.sectionentsize	8
	.align		4
        /*0000*/ 	.word	0x00000000
	.align		4
        /*0004*/ 	.word	0xffffffff
	.align		4
        /*0008*/ 	.word	0x00000000
	.align		4
        /*000c*/ 	.word	0xfffffffe
	.align		4
        /*0010*/ 	.word	0x00000000
	.align		4
        /*0014*/ 	.word	0xfffffffd
	.align		4
        /*0018*/ 	.word	0x00000000
	.align		4
        /*001c*/ 	.word	0xfffffffc


//--------------------- .text._Z10matrixFillP6Matrix --------------------------
	.section	.text._Z10matrixFillP6Matrix,"ax",@progbits
	.align	128
        .global         _Z10matrixFillP6Matrix
        .type           _Z10matrixFillP6Matrix,@function
        .size           _Z10matrixFillP6Matrix,(.L_x_6 - _Z10matrixFillP6Matrix)
        .other          _Z10matrixFillP6Matrix,@"STO_CUDA_ENTRY STV_DEFAULT"
_Z10matrixFillP6Matrix:
.text._Z10matrixFillP6Matrix:
[----:B------:R-:W-:Y:S08]  /*0000*/  LDC R1, c[0x0][0x37c] ;  /* 0x0000df00ff017b82 */ /* 0x000ff00000000800 */
[----:B------:R-:W0:Y:S01]  /*0010*/  LDC.64 R2, c[0x0][0x380] ;  /* 0x0000e000ff027b82 */ /* 0x000e220000000a00 */
[----:B------:R-:W0:Y:S02]  /*0020*/  LDCU.64 UR4, c[0x0][0x358] ;  /* 0x00006b00ff0477ac */ /* 0x000e240008000a00 */
[----:B0-----:R-:W2:Y:S05]  /*0030*/  LDG.E R4, desc[UR4][R2.64] ;  /* 0x0000000402047981 */ /* 0x001eaa000c1e1900 */
[----:B------:R-:W0:Y:S01]  /*0040*/  S2UR UR6, SR_CTAID.X ;  /* 0x00000000000679c3 */ /* 0x000e220000002500 */
[----:B------:R-:W0:Y:S01]  /*0050*/  S2R R5, SR_TID.X ;  /* 0x0000000000057919 */ /* 0x000e220000002100 */
[----:B------:R-:W1:Y:S06]  /*0060*/  S2R R7, SR_TID.Y ;  /* 0x0000000000077919 */ /* 0x000e6c0000002200 */
[----:B------:R-:W0:Y:S08]  /*0070*/  LDC R0, c[0x0][0x360] ;  /* 0x0000d800ff007b82 */ /* 0x000e300000000800 */
[----:B------:R-:W1:Y:S08]  /*0080*/  S2UR UR7, SR_CTAID.Y ;  /* 0x00000000000779c3 */ /* 0x000e700000002600 */
[----:B------:R-:W1:Y:S01]  /*0090*/  LDC R6, c[0x0][0x364] ;  /* 0x0000d900ff067b82 */ /* 0x000e620000000800 */
[----:B0-----:R-:W-:-:S02]  /*00a0*/  IMAD R0, R0, UR6, R5 ;  /* 0x0000000600007c24 */ /* 0x001fc4000f8e0205 */
[----:B-1----:R-:W-:-:S04]  /*00b0*/  IMAD R5, R6, UR7, R7 ;  /* 0x0000000706057c24 */ /* 0x002fc8000f8e0207 */
[----:B--2---:R-:W-:-:S05]  /*00c0*/  IMAD R5, R5, R4, R0 ;  /* 0x0000000405057224 */ /* 0x004fca00078e0200 */
[----:B------:R-:W-:-:S13]  /*00d0*/  ISETP.GT.U32.AND P0, PT, R5, 0x5a9, PT ;  /* 0x000005a90500780c */ /* 0x000fda0003f04070 */
[----:B------:R-:W-:Y:S05]  /*00e0*/  @P0 EXIT ;  /* 0x000000000000094d */ /* 0x000fea0003800000 */
[----:B------:R-:W2:Y:S01]  /*00f0*/  LDG.E.64 R2, desc[UR4][R2.64+0x8] ;  /* 0x0000080402027981 */ /* 0x000ea2000c1e1b00 */
[----:B------:R-:W-:-:S05]  /*0100*/  I2FP.F32.U32 R0, R5 ;  /* 0x0000000500007245 */ /* 0x000fca0000201000 */
[----:B------:R-:W-:Y:S01]  /*0110*/  FADD R7, R0, 1 ;  /* 0x3f80000000077421 */ /* 0x000fe20000000000 */
[----:B--2---:R-:W-:-:S05]  /*0120*/  IMAD.WIDE.U32 R4, R5, 0x4, R2 ;  /* 0x0000000405047825 */ /* 0x004fca00078e0002 */
[----:B------:R-:W-:Y:S01]  /*0130*/  STG.E desc[UR4][R4.64], R7 ;  /* 0x0000000704007986 */ /* 0x000fe2000c101904 */
[----:B------:R-:W-:Y:S05]  /*0140*/  EXIT ;  /* 0x000000000000794d */ /* 0x000fea0003800000 */
.L_x_0:
[----:B------:R-:W-:-:S00]  /*0150*/  BRA `(.L_x_0) ;  /* 0xfffffffc00fc7947 */ /* 0x000fc0000383ffff */
[----:B------:R-:W-:-:S00]  /*0160*/  NOP ;  /* 0x0000000000007918 */ /* 0x000fc00000000000 */
        /* <DEDUP_REMOVED lines=9> */
.L_x_6:


//--------------------- .text._Z16multiplyInGlobalPK6MatrixS1_PS_ --------------------------
	.section	.text._Z16multiplyInGlobalPK6MatrixS1_PS_,"ax",@progbits
	.align	128
        .global         _Z16multiplyInGlobalPK6MatrixS1_PS_
        .type           _Z16multiplyInGlobalPK6MatrixS1_PS_,@function
        .size           _Z16multiplyInGlobalPK6MatrixS1_PS_,(.L_x_7 - _Z16multiplyInGlobalPK6MatrixS1_PS_)
        .other          _Z16multiplyInGlobalPK6MatrixS1_PS_,@"STO_CUDA_ENTRY STV_DEFAULT"
_Z16multiplyInGlobalPK6MatrixS1_PS_:
.text._Z16multiplyInGlobalPK6MatrixS1_PS_:
[----:B------:R-:W-:Y:S08]  /*0000*/  LDC R1, c[0x0][0x37c] ;  /* 0x0000df00ff017b82 */ /* 0x000ff00000000800 */
[----:B------:R-:W0:Y:S01]  /*0010*/  LDC.64 R14, c[0x0][0x390] ;  /* 0x0000e400ff0e7b82 */ /* 0x000e220000000a00 */
[----:B------:R-:W0:Y:S02]  /*0020*/  LDCU.64 UR4, c[0x0][0x358] ;  /* 0x00006b00ff0477ac */ /* 0x000e240008000a00 */
[----:B0-----:R-:W2:Y:S05]  /*0030*/  LDG.E R3, desc[UR4][R14.64+0x4] ;  /* 0x000004040e037981 */ /* 0x001eaa000c1e1900 */
[----:B------:R-:W0:Y:S01]  /*0040*/  LDC R2, c[0x0][0x360] ;  /* 0x0000d800ff027b82 */ /* 0x000e220000000800 */
[----:B------:R-:W1:Y:S01]  /*0050*/  S2R R7, SR_TID.Y ;  /* 0x0000000000077919 */ /* 0x000e620000002200 */
[----:B------:R-:W0:Y:S06]  /*0060*/  S2R R5, SR_TID.X ;  /* 0x0000000000057919 */ /* 0x000e2c0000002100 */
[----:B------:R-:W1:Y:S08]  /*0070*/  S2UR UR7, SR_CTAID.Y ;  /* 0x00000000000779c3 */ /* 0x000e700000002600 */
[----:B------:R-:W1:Y:S08]  /*0080*/  LDC R0, c[0x0][0x364] ;  /* 0x0000d900ff007b82 */ /* 0x000e700000000800 */
[----:B------:R-:W0:Y:S01]  /*0090*/  S2UR UR6, SR_CTAID.X ;  /* 0x00000000000679c3 */ /* 0x000e220000002500 */
[----:B-1----:R-:W-:-:S05]  /*00a0*/  IMAD R0, R0, UR7, R7 ;  /* 0x0000000700007c24 */ /* 0x002fca000f8e0207 */
[----:B--2---:R-:W-:Y:S01]  /*00b0*/  ISETP.GE.AND P0, PT, R0, R3, PT ;  /* 0x000000030000720c */ /* 0x004fe20003f06270 */
[----:B0-----:R-:W-:-:S12]  /*00c0*/  IMAD R3, R2, UR6, R5 ;  /* 0x0000000602037c24 */ /* 0x001fd8000f8e0205 */
[----:B------:R-:W-:Y:S05]  /*00d0*/  @P0 EXIT ;  /* 0x000000000000094d */ /* 0x000fea0003800000 */
[----:B------:R-:W2:Y:S02]  /*00e0*/  LDG.E R2, desc[UR4][R14.64] ;  /* 0x000000040e027981 */ /* 0x000ea4000c1e1900 */
[----:B--2---:R-:W-:-:S13]  /*00f0*/  ISETP.GE.AND P0, PT, R3, R2, PT ;  /* 0x000000020300720c */ /* 0x004fda0003f06270 */
[----:B------:R-:W-:Y:S05]  /*0100*/  @P0 EXIT ;  /* 0x000000000000094d */ /* 0x000fea0003800000 */
[----:B------:R-:W0:Y:S02]  /*0110*/  LDC.64 R12, c[0x0][0x380] ;  /* 0x0000e000ff0c7b82 */ /* 0x000e240000000a00 */
[----:B0-----:R-:W2:Y:S01]  /*0120*/  LDG.E R5, desc[UR4][R12.64] ;  /* 0x000000040c057981 */ /* 0x001ea2000c1e1900 */
[----:B------:R-:W-:Y:S01]  /*0130*/  HFMA2 R27, -RZ, RZ, 0, 0 ;  /* 0x00000000ff1b7431 */ /* 0x000fe200000001ff */
[----:B--2---:R-:W-:-:S13]  /*0140*/  ISETP.GE.AND P0, PT, R5, 0x1, PT ;  /* 0x000000010500780c */ /* 0x004fda0003f06270 */
[----:B------:R-:W-:Y:S05]  /*0150*/  @!P0 BRA `(.L_x_1) ;  /* 0x0000000400a88947 */ /* 0x000fea0003800000 */
[----:B------:R-:W0:Y:S01]  /*0160*/  LDC.64 R16, c[0x0][0x388] ;  /* 0x0000e200ff107b82 */ /* 0x000e220000000a00 */
[----:B------:R-:W5:Y:S04]  /*0170*/  LDG.E.64 R12, desc[UR4][R12.64+0x8] ;  /* 0x000008040c0c7981 */ /* 0x000f68000c1e1b00 */
[----:B0-----:R0:W5:Y:S04]  /*0180*/  LDG.E R6, desc[UR4][R16.64] ;  /* 0x0000000410067981 */ /* 0x001168000c1e1900 */
[----:B------:R0:W5:Y:S01]  /*0190*/  LDG.E.64 R10, desc[UR4][R16.64+0x8] ;  /* 0x00000804100a7981 */ /* 0x000162000c1e1b00 */
[C---:B------:R-:W-:Y:S01]  /*01a0*/  ISETP.GE.U32.AND P1, PT, R5.reuse, 0x8, PT ;  /* 0x000000080500780c */ /* 0x040fe20003f26070 */
[----:B------:R-:W-:Y:S01]  /*01b0*/  IMAD R8, R0, R5, RZ ;  /* 0x0000000500087224 */ /* 0x000fe200078e02ff */
[----:B------:R-:W-:-:S02]  /*01c0*/  LOP3.LUT R7, R5, 0x7, RZ, 0xc0, !PT ;  /* 0x0000000705077812 */ /* 0x000fc400078ec0ff */
[----:B------:R-:W-:Y:S02]  /*01d0*/  MOV R27, RZ ;  /* 0x000000ff001b7202 */ /* 0x000fe40000000f00 */
[----:B------:R-:W-:Y:S02]  /*01e0*/  ISETP.NE.AND P0, PT, R7, RZ, PT ;  /* 0x000000ff0700720c */ /* 0x000fe40003f05270 */
[----:B------:R-:W-:-:S05]  /*01f0*/  MOV R9, RZ ;  /* 0x000000ff00097202 */ /* 0x000fca0000000f00 */
[----:B0-----:R-:W-:Y:S06]  /*0200*/  @!P1 BRA `(.L_x_2) ;  /* 0x0000000000bc9947 */ /* 0x001fec0003800000 */
[----:B-----5:R-:W-:Y:S01]  /*0210*/  IMAD.WIDE.U32 R16, R8, 0x4, R12 ;  /* 0x0000000408107825 */ /* 0x020fe200078e000c */
[----:B------:R-:W-:Y:S02]  /*0220*/  LOP3.LUT R9, R5, 0x7ffffff8, RZ, 0xc0, !PT ;  /* 0x7ffffff805097812 */ /* 0x000fe400078ec0ff */
[----:B------:R-:W-:Y:S02]  /*0230*/  MOV R27, RZ ;  /* 0x000000ff001b7202 */ /* 0x000fe40000000f00 */
[----:B------:R-:W-:Y:S02]  /*0240*/  IADD3 R18, P1, PT, R16, 0x10, RZ ;  /* 0x0000001010127810 */ /* 0x000fe40007f3e0ff */
[----:B------:R-:W-:Y:S02]  /*0250*/  MOV R4, R3 ;  /* 0x0000000300047202 */ /* 0x000fe40000000f00 */
[----:B------:R-:W-:Y:S02]  /*0260*/  IADD3.X R19, PT, PT, RZ, R17, RZ, P1, !PT ;  /* 0x00000011ff137210 */ /* 0x000fe40000ffe4ff */
[----:B------:R-:W-:-:S07]  /*0270*/  IADD3 R26, PT, PT, -R9, RZ, RZ ;  /* 0x000000ff091a7210 */ /* 0x000fce0007ffe1ff */
.L_x_3:
[----:B------:R-:W-:Y:S01]  /*0280*/  IMAD.WIDE R24, R4, 0x4, R10 ;  /* 0x0000000404187825 */ /* 0x000fe200078e020a */
[----:B------:R-:W-:Y:S02]  /*0290*/  MOV R16, R18 ;  /* 0x0000001200107202 */ /* 0x000fe40000000f00 */
[----:B------:R-:W-:Y:S02]  /*02a0*/  MOV R17, R19 ;  /* 0x0000001300117202 */ /* 0x000fe40000000f00 */
[----:B------:R-:W2:Y:S04]  /*02b0*/  LDG.E R23, desc[UR4][R24.64] ;  /* 0x0000000418177981 */ /* 0x000ea8000c1e1900 */
[----:B------:R-:W2:Y:S01]  /*02c0*/  LDG.E R22, desc[UR4][R16.64+-0x10] ;  /* 0xfffff00410167981 */ /* 0x000ea2000c1e1900 */
[----:B------:R-:W-:-:S05]  /*02d0*/  IMAD.WIDE R18, R6, 0x4, R24 ;  /* 0x0000000406127825 */ /* 0x000fca00078e0218 */
[----:B------:R2:W3:Y:S01]  /*02e0*/  LDG.E R29, desc[UR4][R18.64] ;  /* 0x00000004121d7981 */ /* 0x0004e2000c1e1900 */
[----:B------:R-:W-:-:S05]  /*02f0*/  IMAD.WIDE R20, R6, 0x4, R18 ;  /* 0x0000000406147825 */ /* 0x000fca00078e0212 */
[----:B------:R-:W4:Y:S04]  /*0300*/  LDG.E R28, desc[UR4][R20.64] ;  /* 0x00000004141c7981 */ /* 0x000f28000c1e1900 */
[----:B------:R-:W3:Y:S01]  /*0310*/  LDG.E R18, desc[UR4][R16.64+-0xc] ;  /* 0xfffff40410127981 */ /* 0x000ee2000c1e1900 */
[----:B--2---:R-:W-:-:S03]  /*0320*/  FFMA R19, R22, R23, R27 ;  /* 0x0000001716137223 */ /* 0x004fc6000000001b */
[----:B------:R-:W4:Y:S01]  /*0330*/  LDG.E R27, desc[UR4][R16.64+-0x8] ;  /* 0xfffff804101b7981 */ /* 0x000f22000c1e1900 */
[----:B------:R-:W-:-:S03]  /*0340*/  IMAD.WIDE R22, R6, 0x4, R20 ;  /* 0x0000000406167825 */ /* 0x000fc600078e0214 */
[----:B------:R-:W2:Y:S01]  /*0350*/  LDG.E R20, desc[UR4][R16.64+-0x4] ;  /* 0xfffffc0410147981 */ /* 0x000ea2000c1e1900 */
[----:B------:R-:W-:-:S04]  /*0360*/  IMAD.WIDE R24, R6, 0x4, R22 ;  /* 0x0000000406187825 */ /* 0x000fc800078e0216 */
[----:B---3--:R-:W-:Y:S02]  /*0370*/  FFMA R18, R18, R29, R19 ;  /* 0x0000001d12127223 */ /* 0x008fe40000000013 */
[----:B------:R-:W2:Y:S02]  /*0380*/  LDG.E R29, desc[UR4][R22.64] ;  /* 0x00000004161d7981 */ /* 0x000ea4000c1e1900 */
[----:B----4-:R-:W-:Y:S02]  /*0390*/  FFMA R21, R27, R28, R18 ;  /* 0x0000001c1b157223 */ /* 0x010fe40000000012 */
[----:B------:R-:W3:Y:S04]  /*03a0*/  LDG.E R27, desc[UR4][R16.64] ;  /* 0x00000004101b7981 */ /* 0x000ee8000c1e1900 */
[----:B------:R-:W3:Y:S01]  /*03b0*/  LDG.E R28, desc[UR4][R24.64] ;  /* 0x00000004181c7981 */ /* 0x000ee2000c1e1900 */
[----:B------:R-:W-:-:S04]  /*03c0*/  IMAD.WIDE R18, R6, 0x4, R24 ;  /* 0x0000000406127825 */ /* 0x000fc800078e0218 */
[----:B--2---:R-:W-:Y:S01]  /*03d0*/  FFMA R29, R20, R29, R21 ;  /* 0x0000001d141d7223 */ /* 0x004fe20000000015 */
[C---:B------:R-:W-:Y:S01]  /*03e0*/  IMAD.WIDE R20, R6.reuse, 0x4, R18 ;  /* 0x0000000406147825 */ /* 0x040fe200078e0212 */
[----:B------:R-:W2:Y:S04]  /*03f0*/  LDG.E R24, desc[UR4][R16.64+0xc] ;  /* 0x00000c0410187981 */ /* 0x000ea8000c1e1900 */
[----:B------:R-:W4:Y:S01]  /*0400*/  LDG.E R18, desc[UR4][R18.64] ;  /* 0x0000000412127981 */ /* 0x000f22000c1e1900 */
[----:B------:R-:W-:-:S06]  /*0410*/  IMAD.WIDE R22, R6, 0x4, R20 ;  /* 0x0000000406167825 */ /* 0x000fcc00078e0214 */
[----:B------:R-:W2:Y:S04]  /*0420*/  LDG.E R22, desc[UR4][R22.64] ;  /* 0x0000000416167981 */ /* 0x000ea8000c1e1900 */
[----:B------:R-:W5:Y:S01]  /*0430*/  LDG.E R19, desc[UR4][R16.64+0x8] ;  /* 0x0000080410137981 */ /* 0x000f62000c1e1900 */
[----:B---3--:R-:W-:-:S03]  /*0440*/  FFMA R29, R27, R28, R29 ;  /* 0x0000001c1b1d7223 */ /* 0x008fc6000000001d */
[----:B------:R-:W4:Y:S04]  /*0450*/  LDG.E R28, desc[UR4][R16.64+0x4] ;  /* 0x00000404101c7981 */ /* 0x000f28000c1e1900 */
[----:B------:R-:W5:Y:S01]  /*0460*/  LDG.E R27, desc[UR4][R20.64] ;  /* 0x00000004141b7981 */ /* 0x000f62000c1e1900 */
[----:B------:R-:W-:-:S04]  /*0470*/  IADD3 R26, PT, PT, R26, 0x8, RZ ;  /* 0x000000081a1a7810 */ /* 0x000fc80007ffe0ff */
[----:B------:R-:W-:Y:S02]  /*0480*/  ISETP.NE.AND P1, PT, R26, RZ, PT ;  /* 0x000000ff1a00720c */ /* 0x000fe40003f25270 */
[----:B------:R-:W-:Y:S01]  /*0490*/  LEA R4, R6, R4, 0x3 ;  /* 0x0000000406047211 */ /* 0x000fe200078e18ff */
[----:B----4-:R-:W-:Y:S01]  /*04a0*/  FFMA R28, R28, R18, R29 ;  /* 0x000000121c1c7223 */ /* 0x010fe2000000001d */
[----:B------:R-:W-:-:S03]  /*04b0*/  IADD3 R18, P2, PT, R16, 0x20, RZ ;  /* 0x0000002010127810 */ /* 0x000fc60007f5e0ff */
[----:B-----5:R-:W-:Y:S01]  /*04c0*/  FFMA R27, R19, R27, R28 ;  /* 0x0000001b131b7223 */ /* 0x020fe2000000001c */
[----:B------:R-:W-:-:S03]  /*04d0*/  IADD3.X R19, PT, PT, RZ, R17, RZ, P2, !PT ;  /* 0x00000011ff137210 */ /* 0x000fc600017fe4ff */
[----:B--2---:R-:W-:Y:S02]  /*04e0*/  FFMA R27, R24, R22, R27 ;  /* 0x00000016181b7223 */ /* 0x004fe4000000001b */
[----:B------:R-:W-:Y:S05]  /*04f0*/  @P1 BRA `(.L_x_3) ;  /* 0xfffffffc00601947 */ /* 0x000fea000383ffff */
.L_x_2:
[----:B------:R-:W-:Y:S05]  /*0500*/  @!P0 BRA `(.L_x_1) ;  /* 0x0000000000bc8947 */ /* 0x000fea0003800000 */
[----:B------:R-:W-:Y:S02]  /*0510*/  ISETP.GE.U32.AND P0, PT, R7, 0x4, PT ;  /* 0x000000040700780c */ /* 0x000fe40003f06070 */
[----:B------:R-:W-:-:S04]  /*0520*/  LOP3.LUT R28, R5, 0x3, RZ, 0xc0, !PT ;  /* 0x00000003051c7812 */ /* 0x000fc800078ec0ff */
[----:B------:R-:W-:-:S07]  /*0530*/  ISETP.NE.AND P1, PT, R28, RZ, PT ;  /* 0x000000ff1c00720c */ /* 0x000fce0003f25270 */
[----:B------:R-:W-:Y:S06]  /*0540*/  @!P0 BRA `(.L_x_4) ;  /* 0x0000000000508947 */ /* 0x000fec0003800000 */
[-C--:B-----5:R-:W-:Y:S01]  /*0550*/  IMAD R25, R6, R9.reuse, R3 ;  /* 0x0000000906197224 */ /* 0x0a0fe200078e0203 */
[----:B------:R-:W-:-:S03]  /*0560*/  IADD3 R17, PT, PT, R8, R9, RZ ;  /* 0x0000000908117210 */ /* 0x000fc60007ffe0ff */
[----:B------:R-:W-:-:S04]  /*0570*/  IMAD.WIDE R24, R25, 0x4, R10 ;  /* 0x0000000419187825 */ /* 0x000fc800078e020a */
[----:B------:R-:W-:-:S04]  /*0580*/  IMAD.WIDE R16, R17, 0x4, R12 ;  /* 0x0000000411107825 */ /* 0x000fc800078e020c */
[C---:B------:R-:W-:Y:S01]  /*0590*/  IMAD.WIDE R18, R6.reuse, 0x4, R24 ;  /* 0x0000000406127825 */ /* 0x040fe200078e0218 */
[----:B------:R-:W2:Y:S04]  /*05a0*/  LDG.E R26, desc[UR4][R16.64] ;  /* 0x00000004101a7981 */ /* 0x000ea8000c1e1900 */
[----:B------:R-:W2:Y:S01]  /*05b0*/  LDG.E R24, desc[UR4][R24.64] ;  /* 0x0000000418187981 */ /* 0x000ea2000c1e1900 */
[----:B------:R-:W-:-:S03]  /*05c0*/  IMAD.WIDE R20, R6, 0x4, R18 ;  /* 0x0000000406147825 */ /* 0x000fc600078e0212 */
[----:B------:R-:W3:Y:S04]  /*05d0*/  LDG.E R18, desc[UR4][R18.64] ;  /* 0x0000000412127981 */ /* 0x000ee8000c1e1900 */
[----:B------:R-:W3:Y:S01]  /*05e0*/  LDG.E R7, desc[UR4][R16.64+0x4] ;  /* 0x0000040410077981 */ /* 0x000ee2000c1e1900 */
[----:B------:R-:W-:-:S03]  /*05f0*/  IMAD.WIDE R22, R6, 0x4, R20 ;  /* 0x0000000406167825 */ /* 0x000fc600078e0214 */
[----:B------:R-:W4:Y:S04]  /*0600*/  LDG.E R4, desc[UR4][R20.64] ;  /* 0x0000000414047981 */ /* 0x000f28000c1e1900 */
[----:B------:R-:W4:Y:S04]  /*0610*/  LDG.E R29, desc[UR4][R16.64+0x8] ;  /* 0x00000804101d7981 */ /* 0x000f28000c1e1900 */
[----:B------:R-:W4:Y:S04]  /*0620*/  LDG.E R19, desc[UR4][R16.64+0xc] ;  /* 0x00000c0410137981 */ /* 0x000f28000c1e1900 */
[----:B------:R-:W4:Y:S01]  /*0630*/  LDG.E R22, desc[UR4][R22.64] ;  /* 0x0000000416167981 */ /* 0x000f22000c1e1900 */
[----:B------:R-:W-:Y:S01]  /*0640*/  IADD3 R9, PT, PT, R9, 0x4, RZ ;  /* 0x0000000409097810 */ /* 0x000fe20007ffe0ff */
[----:B--2---:R-:W-:-:S04]  /*0650*/  FFMA R26, R26, R24, R27 ;  /* 0x000000181a1a7223 */ /* 0x004fc8000000001b */
[----:B---3--:R-:W-:-:S04]  /*0660*/  FFMA R7, R7, R18, R26 ;  /* 0x0000001207077223 */ /* 0x008fc8000000001a */
[----:B----4-:R-:W-:-:S04]  /*0670*/  FFMA R4, R29, R4, R7 ;  /* 0x000000041d047223 */ /* 0x010fc80000000007 */
[----:B------:R-:W-:-:S07]  /*0680*/  FFMA R27, R19, R22, R4 ;  /* 0x00000016131b7223 */ /* 0x000fce0000000004 */
.L_x_4:
[----:B------:R-:W-:Y:S05]  /*0690*/  @!P1 BRA `(.L_x_1) ;  /* 0x0000000000589947 */ /* 0x000fea0003800000 */
[----:B------:R-:W-:Y:S02]  /*06a0*/  ISETP.NE.AND P0, PT, R28, 0x1, PT ;  /* 0x000000011c00780c */ /* 0x000fe40003f05270 */
[----:B------:R-:W-:-:S04]  /*06b0*/  LOP3.LUT R5, R5, 0x1, RZ, 0xc0, !PT ;  /* 0x0000000105057812 */ /* 0x000fc800078ec0ff */
[----:B------:R-:W-:-:S07]  /*06c0*/  ISETP.NE.U32.AND P1, PT, R5, 0x1, PT ;  /* 0x000000010500780c */ /* 0x000fce0003f25070 */
[-C--:B-----5:R-:W-:Y:S01]  /*06d0*/  @P0 IMAD R19, R6, R9.reuse, R3 ;  /* 0x0000000906130224 */ /* 0x0a0fe200078e0203 */
[----:B------:R-:W-:Y:S02]  /*06e0*/  @P0 IADD3 R5, PT, PT, R8, R9, RZ ;  /* 0x0000000908050210 */ /* 0x000fe40007ffe0ff */
[----:B------:R-:W-:Y:S01]  /*06f0*/  @P0 IADD3 R9, PT, PT, R9, 0x2, RZ ;  /* 0x0000000209090810 */ /* 0x000fe20007ffe0ff */
[----:B------:R-:W-:-:S03]  /*0700*/  @P0 IMAD.WIDE R18, R19, 0x4, R10 ;  /* 0x0000000413120825 */ /* 0x000fc600078e020a */
[-C--:B------:R-:W-:Y:S01]  /*0710*/  @!P1 IADD3 R7, PT, PT, R8, R9.reuse, RZ ;  /* 0x0000000908079210 */ /* 0x080fe20007ffe0ff */
[----:B------:R-:W-:Y:S01]  /*0720*/  @P0 IMAD.WIDE R4, R5, 0x4, R12 ;  /* 0x0000000405040825 */ /* 0x000fe200078e020c */
[----:B------:R-:W2:Y:S03]  /*0730*/  @P0 LDG.E R8, desc[UR4][R18.64] ;  /* 0x0000000412080981 */ /* 0x000ea6000c1e1900 */
[C---:B------:R-:W-:Y:S01]  /*0740*/  @P0 IMAD.WIDE R16, R6.reuse, 0x4, R18 ;  /* 0x0000000406100825 */ /* 0x040fe200078e0212 */
[----:B------:R-:W3:Y:S03]  /*0750*/  @P0 LDG.E R21, desc[UR4][R4.64+0x4] ;  /* 0x0000040404150981 */ /* 0x000ee6000c1e1900 */
[----:B------:R-:W-:Y:S02]  /*0760*/  @!P1 IMAD R9, R6, R9, R3 ;  /* 0x0000000906099224 */ /* 0x000fe400078e0203 */
[----:B------:R-:W2:Y:S01]  /*0770*/  @P0 LDG.E R6, desc[UR4][R4.64] ;  /* 0x0000000404060981 */ /* 0x000ea2000c1e1900 */
[----:B------:R-:W-:-:S03]  /*0780*/  @!P1 IMAD.WIDE R12, R7, 0x4, R12 ;  /* 0x00000004070c9825 */ /* 0x000fc600078e020c */
[----:B------:R-:W3:Y:S01]  /*0790*/  @P0 LDG.E R16, desc[UR4][R16.64] ;  /* 0x0000000410100981 */ /* 0x000ee2000c1e1900 */
[----:B------:R-:W-:-:S03]  /*07a0*/  @!P1 IMAD.WIDE R10, R9, 0x4, R10 ;  /* 0x00000004090a9825 */ /* 0x000fc600078e020a */
[----:B------:R-:W4:Y:S04]  /*07b0*/  @!P1 LDG.E R12, desc[UR4][R12.64] ;  /* 0x000000040c0c9981 */ /* 0x000f28000c1e1900 */
[----:B------:R-:W4:Y:S01]  /*07c0*/  @!P1 LDG.E R10, desc[UR4][R10.64] ;  /* 0x000000040a0a9981 */ /* 0x000f22000c1e1900 */
[----:B--2---:R-:W-:-:S04]  /*07d0*/  @P0 FFMA R6, R6, R8, R27 ;  /* 0x0000000806060223 */ /* 0x004fc8000000001b */
[----:B---3--:R-:W-:-:S04]  /*07e0*/  @P0 FFMA R27, R21, R16, R6 ;  /* 0x00000010151b0223 */ /* 0x008fc80000000006 */
[----:B----4-:R-:W-:-:S07]  /*07f0*/  @!P1 FFMA R27, R12, R10, R27 ;  /* 0x0000000a0c1b9223 */ /* 0x010fce000000001b */
.L_x_1:
[----:B------:R-:W2:Y:S01]  /*0800*/  LDG.E.64 R14, desc[UR4][R14.64+0x8] ;  /* 0x000008040e0e7981 */ /* 0x000ea2000c1e1b00 */
[----:B------:R-:W-:-:S04]  /*0810*/  IMAD R3, R0, R2, R3 ;  /* 0x0000000200037224 */ /* 0x000fc800078e0203 */
[----:B--2---:R-:W-:-:S05]  /*0820*/  IMAD.WIDE R2, R3, 0x4, R14 ;  /* 0x0000000403027825 */ /* 0x004fca00078e020e */
[----:B------:R-:W-:Y:S01]  /*0830*/  STG.E desc[UR4][R2.64], R27 ;  /* 0x0000001b02007986 */ /* 0x000fe2000c101904 */
[----:B------:R-:W-:Y:S05]  /*0840*/  EXIT ;  /* 0x000000000000794d */ /* 0x000fea0003800000 */
.L_x_5:
        /* <DEDUP_REMOVED lines=11> */
.L_x_7:


//--------------------- .nv.shared.reserved.0     --------------------------
	.section	.nv.shared.reserved.0,"aw",@nobits
	.weak		__nv_reservedSMEM_offset_0_alias
	.size		__nv_reservedSMEM_offset_0_alias, 0, 64
	.other		__nv_reservedSMEM_offset_0_alias,@"STO_CUDA_RESERVED_SHARED STV_DEFAULT"
__nv_reservedSMEM_offset_0_alias:
	.zero		0
	.zero		64


//--------------------- .nv.constant0._Z10matrixFillP6Matrix --------------------------
	.section	.nv.constant0._Z10matrixFillP6Matrix,"a",@progbits
	.sectionflags	@""
	.align	4
.nv.constant0._Z10matrixFillP6Matrix:
	.zero		904


//--------------------- .nv.constant0._Z16multiplyInGlobalPK6MatrixS1_PS_ --------------------------
	.section	.nv.constant0._Z16multiplyInGlobalPK6MatrixS1_PS_,"a",@progbits
	.sectionflags	@""
	.align	4
.nv.constant0._Z16multiplyInGlobalPK6MatrixS1_PS_:
	.zero		920


//--------------------- SYMBOLS --------------------------

	.type		.nv.reservedSmem.offset0,@object
	.size		.nv.reservedSmem.offset0,0x4
